//
// Generated by NVIDIA NVVM Compiler
//
// Compiler Build ID: CL-36424714
// Cuda compilation tools, release 13.0, V13.0.88
// Based on NVVM 20.0.0
//

.version 9.0
.target sm_100
.address_size 64

	// .globl	_Z6matAddiPKfS0_Pf

.visible .entry _Z6matAddiPKfS0_Pf(
	.param .u32 _Z6matAddiPKfS0_Pf_param_0,
	.param .u64 .ptr .align 1 _Z6matAddiPKfS0_Pf_param_1,
	.param .u64 .ptr .align 1 _Z6matAddiPKfS0_Pf_param_2,
	.param .u64 .ptr .align 1 _Z6matAddiPKfS0_Pf_param_3
)
{
	.reg .pred 	%p<2>;
	.reg .b32 	%r<7>;
	.reg .b32 	%f<4>;
	.reg .b64 	%rd<11>;

	ld.param.u32 	%r2, [_Z6matAddiPKfS0_Pf_param_0];
	ld.param.u64 	%rd1, [_Z6matAddiPKfS0_Pf_param_1];
	ld.param.u64 	%rd2, [_Z6matAddiPKfS0_Pf_param_2];
	ld.param.u64 	%rd3, [_Z6matAddiPKfS0_Pf_param_3];
	mov.u32 	%r3, %ctaid.y;
	mov.u32 	%r4, %ntid.y;
	mov.u32 	%r5, %tid.y;
	mad.lo.s32 	%r1, %r3, %r4, %r5;
	setp.ge.s32 	%p1, %r1, %r2;
	@%p1 bra 	$L__BB0_2;
	cvta.to.global.u64 	%rd4, %rd1;
	cvta.to.global.u64 	%rd5, %rd2;
	cvta.to.global.u64 	%rd6, %rd3;
	mad.lo.s32 	%r6, %r1, %r2, %r1;
	mul.wide.u32 	%rd7, %r6, 4;
	add.s64 	%rd8, %rd4, %rd7;
	ld.global.f32 	%f1, [%rd8];
	add.s64 	%rd9, %rd5, %rd7;
	ld.global.f32 	%f2, [%rd9];
	add.f32 	%f3, %f1, %f2;
	add.s64 	%rd10, %rd6, %rd7;
	st.global.f32 	[%rd10], %f3;
$L__BB0_2:
	ret;

}


// ===== COMPILED SASS (sm_100) =====

	.target	sm_100

	.elftype	@"ET_EXEC"


//--------------------- .note.nv.tkinfo           --------------------------
	.section	.note.nv.tkinfo,"",@"SHT_NOTE"
	.sectionflags	@"SHF_NOTE_NV_TKINFO"
	.tkinfo
        /*0018*/ 	.word	0x00000002
        /*0030*/ 	.string	""
        /*0030*/ 	.string	"ptxas"
        /*0030*/ 	.string	"Cuda compilation tools, release 13.0, V13.0.88"
        /*0030*/ 	.string	"Build cuda_13.0.r13.0/compiler.36424714_0"
        /*0030*/ 	.string	"-arch sm_100 -m 64 "



//--------------------- .note.nv.cuinfo           --------------------------
	.section	.note.nv.cuinfo,"",@"SHT_NOTE"
	.sectionflags	@"SHF_NOTE_NV_CUINFO"
        /*0018*/ 	.short	0x0002
        /*001a*/ 	.short	0x0064
        /*001c*/ 	.short	0x0082
	.zero		2


//--------------------- .nv.info                  --------------------------
	.section	.nv.info,"",@"SHT_CUDA_INFO"
	.align	4


	//----- nvinfo : EIATTR_REGCOUNT
	.align		4
        /*0000*/ 	.byte	0x04, 0x2f
        /*0002*/ 	.short	(.L_1 - .L_0)
	.align		4
.L_0:
        /*0004*/ 	.word	index@(_Z6matAddiPKfS0_Pf)
        /*0008*/ 	.word	0x0000000c


	//----- nvinfo : EIATTR_FRAME_SIZE
	.align		4
.L_1:
        /*000c*/ 	.byte	0x04, 0x11
        /*000e*/ 	.short	(.L_3 - .L_2)
	.align		4
.L_2:
        /*0010*/ 	.word	index@(_Z6matAddiPKfS0_Pf)
        /*0014*/ 	.word	0x00000000


	//----- nvinfo : EIATTR_MIN_STACK_SIZE
	.align		4
.L_3:
        /*0018*/ 	.byte	0x04, 0x12
        /*001a*/ 	.short	(.L_5 - .L_4)
	.align		4
.L_4:
        /*001c*/ 	.word	index@(_Z6matAddiPKfS0_Pf)
        /*0020*/ 	.word	0x00000000
.L_5:


//--------------------- .nv.compat                --------------------------
	.section	.nv.compat,"",@"SHT_CUDA_COMPAT_INFO"
	.align	4
        /*0000*/ 	.byte	0x02, 0x09, 0x00, 0x00, 0x02, 0x02, 0x01, 0x00, 0x02, 0x05, 0x05, 0x00, 0x03, 0x07, 0x01, 0x01
        /*0010*/ 	.byte	0x02, 0x03, 0x00, 0x00, 0x02, 0x06, 0x01, 0x00, 0x04, 0x0b, 0x08, 0x00, 0x09, 0x00, 0x00, 0x00
        /*0020*/ 	.byte	0x00, 0x00, 0x00, 0x00


//--------------------- .nv.info._Z6matAddiPKfS0_Pf --------------------------
	.section	.nv.info._Z6matAddiPKfS0_Pf,"",@"SHT_CUDA_INFO"
	.sectionflags	@""
	.align	4


	//----- nvinfo : EIATTR_CUDA_API_VERSION
	.align		4
        /*0000*/ 	.byte	0x04, 0x37
        /*0002*/ 	.short	(.L_7 - .L_6)
.L_6:
        /*0004*/ 	.word	0x00000082


	//----- nvinfo : EIATTR_KPARAM_INFO
	.align		4
.L_7:
        /*0008*/ 	.byte	0x04, 0x17
        /*000a*/ 	.short	(.L_9 - .L_8)
.L_8:
        /*000c*/ 	.word	0x00000000
        /*0010*/ 	.short	0x0003
        /*0012*/ 	.short	0x0018
        /*0014*/ 	.byte	0x00, 0xf5, 0x21, 0x00


	//----- nvinfo : EIATTR_KPARAM_INFO
	.align		4
.L_9:
        /*0018*/ 	.byte	0x04, 0x17
        /*001a*/ 	.short	(.L_11 - .L_10)
.L_10:
        /*001c*/ 	.word	0x00000000
        /*0020*/ 	.short	0x0002
        /*0022*/ 	.short	0x0010
        /*0024*/ 	.byte	0x00, 0xf5, 0x21, 0x00


	//----- nvinfo : EIATTR_KPARAM_INFO
	.align		4
.L_11:
        /*0028*/ 	.byte	0x04, 0x17
        /*002a*/ 	.short	(.L_13 - .L_12)
.L_12:
        /*002c*/ 	.word	0x00000000
        /*0030*/ 	.short	0x0001
        /*0032*/ 	.short	0x0008
        /*0034*/ 	.byte	0x00, 0xf5, 0x21, 0x00


	//----- nvinfo : EIATTR_KPARAM_INFO
	.align		4
.L_13:
        /*0038*/ 	.byte	0x04, 0x17
        /*003a*/ 	.short	(.L_15 - .L_14)
.L_14:
        /*003c*/ 	.word	0x00000000
        /*0040*/ 	.short	0x0000
        /*0042*/ 	.short	0x0000
        /*0044*/ 	.byte	0x00, 0xf0, 0x11, 0x00


	//----- nvinfo : EIATTR_SPARSE_MMA_MASK
	.align		4
.L_15:
        /*0048*/ 	.byte	0x03, 0x50
        /*004a*/ 	.short	0x0000


	//----- nvinfo : EIATTR_MAXREG_COUNT
	.align		4
        /*004c*/ 	.byte	0x03, 0x1b
        /*004e*/ 	.short	0x00ff


	//----- nvinfo : EIATTR_MERCURY_ISA_VERSION
	.align		4
        /*0050*/ 	.byte	0x03, 0x5f
        /*0052*/ 	.short	0x0101


	//----- nvinfo : EIATTR_VRC_CTA_INIT_COUNT
	.align		4
        /*0054*/ 	.byte	0x02, 0x4a
	.zero		1
	.zero		1


	//----- nvinfo : EIATTR_EXIT_INSTR_OFFSETS
	.align		4
        /*0058*/ 	.byte	0x04, 0x1c
        /*005a*/ 	.short	(.L_17 - .L_16)


	//   ....[0]....
.L_16:
        /*005c*/ 	.word	0x00000070


	//   ....[1]....
        /*0060*/ 	.word	0x00000140


	//----- nvinfo : EIATTR_CBANK_PARAM_SIZE
	.align		4
.L_17:
        /*0064*/ 	.byte	0x03, 0x19
        /*0066*/ 	.short	0x0020


	//----- nvinfo : EIATTR_PARAM_CBANK
	.align		4
        /*0068*/ 	.byte	0x04, 0x0a
        /*006a*/ 	.short	(.L_19 - .L_18)
	.align		4
.L_18:
        /*006c*/ 	.word	index@(.nv.constant0._Z6matAddiPKfS0_Pf)
        /*0070*/ 	.short	0x0380
        /*0072*/ 	.short	0x0020


	//----- nvinfo : EIATTR_SW_WAR
	.align		4
.L_19:
        /*0074*/ 	.byte	0x04, 0x36
        /*0076*/ 	.short	(.L_21 - .L_20)
.L_20:
        /*0078*/ 	.word	0x00000008
.L_21:


//--------------------- .nv.callgraph             --------------------------
	.section	.nv.callgraph,"",@"SHT_CUDA_CALLGRAPH"
	.align	4
	.sectionentsize	8
	.align		4
        /*0000*/ 	.word	0x00000000
	.align		4
        /*0004*/ 	.word	0xffffffff
	.align		4
        /*0008*/ 	.word	0x00000000
	.align		4
        /*000c*/ 	.word	0xfffffffe
	.align		4
        /*0010*/ 	.word	0x00000000
	.align		4
        /*0014*/ 	.word	0xfffffffd
	.align		4
        /*0018*/ 	.word	0x00000000
	.align		4
        /*001c*/ 	.word	0xfffffffc


//--------------------- .text._Z6matAddiPKfS0_Pf  --------------------------
	.section	.text._Z6matAddiPKfS0_Pf,"ax",@progbits
	.align	128
        .global         _Z6matAddiPKfS0_Pf
        .type           _Z6matAddiPKfS0_Pf,@function
        .size           _Z6matAddiPKfS0_Pf,(.L_x_1 - _Z6matAddiPKfS0_Pf)
        .other          _Z6matAddiPKfS0_Pf,@"STO_CUDA_ENTRY STV_DEFAULT"
_Z6matAddiPKfS0_Pf:
.text._Z6matAddiPKfS0_Pf:
[----:B------:R-:W-:Y:S01]  /*0000*/  LDC R1, c[0x0][0x37c] ;  /* 0x0000df00ff017b82 */ /* 0x000fe20000000800 */
[----:B------:R-:W0:Y:S07]  /*0010*/  S2R R3, SR_TID.Y ;  /* 0x0000000000037919 */ /* 0x000e2e0000002200 */
[----:B------:R-:W0:Y:S01]  /*0020*/  S2UR UR4, SR_CTAID.Y ;  /* 0x00000000000479c3 */ /* 0x000e220000002600 */
[----:B------:R-:W1:Y:S07]  /*0030*/  LDCU UR6, c[0x0][0x380] ;  /* 0x00007000ff0677ac */ /* 0x000e6e0008000800 */
[----:B------:R-:W0:Y:S02]  /*0040*/  LDC R0, c[0x0][0x364] ;  /* 0x0000d900ff007b82 */ /* 0x000e240000000800 */
[----:B0-----:R-:W-:-:S05]  /*0050*/  IMAD R0, R0, UR4, R3 ;  /* 0x0000000400007c24 */ /* 0x001fca000f8e0203 */
[----:B-1----:R-:W-:-:S13]  /*0060*/  ISETP.GE.AND P0, PT, R0, UR6, PT ;  /* 0x0000000600007c0c */ /* 0x002fda000bf06270 */
[----:B------:R-:W-:Y:S05]  /*0070*/  @P0 EXIT ;  /* 0x000000000000094d */ /* 0x000fea0003800000 */
[----:B------:R-:W0:Y:S01]  /*0080*/  LDC.64 R2, c[0x0][0x388] ;  /* 0x0000e200ff027b82 */ /* 0x000e220000000a00 */
[----:B------:R-:W1:Y:S01]  /*0090*/  LDCU.64 UR4, c[0x0][0x358] ;  /* 0x00006b00ff0477ac */ /* 0x000e620008000a00 */
[----:B------:R-:W-:-:S06]  /*00a0*/  IMAD R9, R0, UR6, R0 ;  /* 0x0000000600097c24 */ /* 0x000fcc000f8e0200 */
[----:B------:R-:W2:Y:S08]  /*00b0*/  LDC.64 R4, c[0x0][0x390] ;  /* 0x0000e400ff047b82 */ /* 0x000eb00000000a00 */
[----:B------:R-:W3:Y:S01]  /*00c0*/  LDC.64 R6, c[0x0][0x398] ;  /* 0x0000e600ff067b82 */ /* 0x000ee20000000a00 */
[----:B0-----:R-:W-:-:S06]  /*00d0*/  IMAD.WIDE.U32 R2, R9, 0x4, R2 ;  /* 0x0000000409027825 */ /* 0x001fcc00078e0002 */
[----:B-1----:R-:W4:Y:S01]  /*00e0*/  LDG.E R2, desc[UR4][R2.64] ;  /* 0x0000000402027981 */ /* 0x002f22000c1e1900 */
[----:B--2---:R-:W-:-:S06]  /*00f0*/  IMAD.WIDE.U32 R4, R9, 0x4, R4 ;  /* 0x0000000409047825 */ /* 0x004fcc00078e0004 */
[----:B------:R-:W4:Y:S01]  /*0100*/  LDG.E R5, desc[UR4][R4.64] ;  /* 0x0000000404057981 */ /* 0x000f22000c1e1900 */
[----:B---3--:R-:W-:-:S04]  /*0110*/  IMAD.WIDE.U32 R6, R9, 0x4, R6 ;  /* 0x0000000409067825 */ /* 0x008fc800078e0006 */
[----:B----4-:R-:W-:-:S05]  /*0120*/  FADD R9, R2, R5 ;  /* 0x0000000502097221 */ /* 0x010fca0000000000 */
[----:B------:R-:W-:Y:S01]  /*0130*/  STG.E desc[UR4][R6.64], R9 ;  /* 0x0000000906007986 */ /* 0x000fe2000c101904 */
[----:B------:R-:W-:Y:S05]  /*0140*/  EXIT ;  /* 0x000000000000794d */ /* 0x000fea0003800000 */
.L_x_0:
[----:B------:R-:W-:-:S00]  /*0150*/  BRA `(.L_x_0) ;  /* 0xfffffffc00fc7947 */ /* 0x000fc0000383ffff */
[----:B------:R-:W-:-:S00]  /*0160*/  NOP ;  /* 0x0000000000007918 */ /* 0x000fc00000000000 */
        /* <DEDUP_REMOVED lines=9> */
.L_x_1:


//--------------------- .nv.shared.reserved.0     --------------------------
	.section	.nv.shared.reserved.0,"aw",@nobits
	.weak		__nv_reservedSMEM_offset_0_alias
	.size		__nv_reservedSMEM_offset_0_alias, 0, 64
	.other		__nv_reservedSMEM_offset_0_alias,@"STO_CUDA_RESERVED_SHARED STV_DEFAULT"
__nv_reservedSMEM_offset_0_alias:
	.zero		0
	.zero		64


//--------------------- .nv.constant0._Z6matAddiPKfS0_Pf --------------------------
	.section	.nv.constant0._Z6matAddiPKfS0_Pf,"a",@progbits
	.sectionflags	@""
	.align	4
.nv.constant0._Z6matAddiPKfS0_Pf:
	.zero		928


//--------------------- SYMBOLS --------------------------

	.type		.nv.reservedSmem.offset0,@object
	.size		.nv.reservedSmem.offset0,0x4
